	.headerflags	@"EF_CUDA_TEXMODE_UNIFIED EF_CUDA_64BIT_ADDRESS EF_CUDA_SM80 EF_CUDA_VIRTUAL_SM(EF_CUDA_SM80)"
	.elftype	@"ET_EXEC"


//--------------------- .nv.info                  --------------------------
	.section	.nv.info,"",@"SHT_CUDA_INFO"
	.align	4


	//----- nvinfo : EIATTR_REGCOUNT
	.align		4
        /*0000*/ 	.byte	0x04, 0x2f
        /*0002*/ 	.short	(.L_1 - .L_0)
	.align		4
.L_0:
        /*0004*/ 	.word	index@(kernel)
        /*0008*/ 	.word	0x00000004


	//----- nvinfo : EIATTR_MIN_STACK_SIZE
	.align		4
.L_1:
        /*000c*/ 	.byte	0x04, 0x12
        /*000e*/ 	.short	(.L_3 - .L_2)
	.align		4
.L_2:
        /*0010*/ 	.word	index@(kernel)
        /*0014*/ 	.word	0x00000000


	//----- nvinfo : EIATTR_FRAME_SIZE
	.align		4
.L_3:
        /*0018*/ 	.byte	0x04, 0x11
        /*001a*/ 	.short	(.L_5 - .L_4)
	.align		4
.L_4:
        /*001c*/ 	.word	index@(kernel)
        /*0020*/ 	.word	0x00000000


	//----- nvinfo : EIATTR_MIN_STACK_SIZE
	.align		4
.L_5:
        /*0024*/ 	.byte	0x04, 0x12
        /*0026*/ 	.short	(.L_7 - .L_6)
	.align		4
.L_6:
        /*0028*/ 	.word	index@(kernel)
        /*002c*/ 	.word	0x00000000
.L_7:


//--------------------- .nv.info.kernel           --------------------------
	.section	.nv.info.kernel,"",@"SHT_CUDA_INFO"
	.sectionflags	@""
	.align	4


	//----- nvinfo : EIATTR_CUDA_API_VERSION
	.align		4
        /*0000*/ 	.byte	0x04, 0x37
        /*0002*/ 	.short	(.L_9 - .L_8)
.L_8:
        /*0004*/ 	.word	0x0000007c


	//----- nvinfo : EIATTR_SW2861232_WAR
	.align		4
.L_9:
        /*0008*/ 	.byte	0x01, 0x35
	.zero		2


	//----- nvinfo : EIATTR_MAXREG_COUNT
	.align		4
        /*000c*/ 	.byte	0x03, 0x1b
        /*000e*/ 	.short	0x00ff


	//----- nvinfo : EIATTR_EXIT_INSTR_OFFSETS
	.align		4
        /*0010*/ 	.byte	0x04, 0x1c
        /*0012*/ 	.short	(.L_11 - .L_10)


	//   ....[0]....
.L_10:
        /*0014*/ 	.word	0x00000010


	//----- nvinfo : EIATTR_MAX_THREADS
	.align		4
.L_11:
        /*0018*/ 	.byte	0x04, 0x05
        /*001a*/ 	.short	(.L_13 - .L_12)
.L_12:
        /*001c*/ 	.word	0x00000080
        /*0020*/ 	.word	0x00000001
        /*0024*/ 	.word	0x00000001
.L_13:


//--------------------- .nv.callgraph             --------------------------
	.section	.nv.callgraph,"",@"SHT_CUDA_CALLGRAPH"
	.align	4
	.sectionentsize	8
	.align		4
        /*0000*/ 	.word	0x00000000
	.align		4
        /*0004*/ 	.word	0xffffffff
	.align		4
        /*0008*/ 	.word	0x00000000
	.align		4
        /*000c*/ 	.word	0xfffffffe
	.align		4
        /*0010*/ 	.word	0x00000000
	.align		4
        /*0014*/ 	.word	0xfffffffd
	.align		4
        /*0018*/ 	.word	0x00000000
	.align		4
        /*001c*/ 	.word	0xfffffffc


//--------------------- .nv.rel.action            --------------------------
	.section	.nv.rel.action,"",@"SHT_CUDA_RELOCINFO"
	.align	8
	.sectionentsize	8
        /*0000*/ 	.byte	0x73, 0x00, 0x00, 0x00, 0x00, 0x00, 0x00, 0x00, 0x00, 0x00, 0x00, 0x11, 0x25, 0x00, 0x05, 0x36


//--------------------- .nv.constant0.kernel      --------------------------
	.section	.nv.constant0.kernel,"a",@progbits
	.sectionflags	@""
	.align	4
.nv.constant0.kernel:
	.zero		352


//--------------------- .text.kernel              --------------------------
	.section	.text.kernel,"ax",@progbits
	.sectioninfo	@"SHI_REGISTERS=4"
	.align	128
        .global         kernel
        .type           kernel,@function
        .size           kernel,(.L_x_1 - kernel)
        .other          kernel,@"STO_CUDA_ENTRY STV_DEFAULT"
kernel:
.text.kernel:
[----:B------:R-:W-:Y:S02]  /*0000*/  MOV R1, c[0x0][0x28] ;  /* 0x00000a0000017a02 */ /* 0x000fe40000000f00 */
[----:B------:R-:W-:Y:S05]  /*0010*/  EXIT ;  /* 0x000000000000794d */ /* 0x000fea0003800000 */
.L_x_0:
[----:B------:R-:W-:-:S00]  /*0020*/  BRA `(.L_x_0) ;  /* 0xfffffff000007947 */ /* 0x000fc0000383ffff */
[----:B------:R-:W-:-:S00]  /*0030*/  NOP ;  /* 0x0000000000007918 */ /* 0x000fc00000000000 */
        /* <DEDUP_REMOVED lines=12> */
.L_x_1:
